//
// Generated by NVIDIA NVVM Compiler
//
// Compiler Build ID: CL-36424714
// Cuda compilation tools, release 13.0, V13.0.88
// Based on NVVM 20.0.0
//

.version 9.0
.target sm_100
.address_size 64

	// .globl	_Z3sumPKiiPi

.visible .entry _Z3sumPKiiPi(
	.param .u64 .ptr .align 1 _Z3sumPKiiPi_param_0,
	.param .u32 _Z3sumPKiiPi_param_1,
	.param .u64 .ptr .align 1 _Z3sumPKiiPi_param_2
)
{
	.reg .b32 	%r<7>;
	.reg .b64 	%rd<7>;

	ld.param.u64 	%rd1, [_Z3sumPKiiPi_param_0];
	ld.param.u64 	%rd2, [_Z3sumPKiiPi_param_2];
	cvta.to.global.u64 	%rd3, %rd2;
	cvta.to.global.u64 	%rd4, %rd1;
	mov.u32 	%r1, %tid.x;
	mov.u32 	%r2, %ntid.x;
	mov.u32 	%r3, %ctaid.x;
	mad.lo.s32 	%r4, %r2, %r3, %r1;
	mul.wide.s32 	%rd5, %r4, 4;
	add.s64 	%rd6, %rd4, %rd5;
	ld.global.nc.u32 	%r5, [%rd6];
	atom.global.add.u32 	%r6, [%rd3], %r5;
	ret;

}


// ===== COMPILED SASS (sm_100) =====

	.target	sm_100

	.elftype	@"ET_EXEC"


//--------------------- .note.nv.tkinfo           --------------------------
	.section	.note.nv.tkinfo,"",@"SHT_NOTE"
	.sectionflags	@"SHF_NOTE_NV_TKINFO"
	.tkinfo
        /*0018*/ 	.word	0x00000002
        /*0030*/ 	.string	""
        /*0030*/ 	.string	"ptxas"
        /*0030*/ 	.string	"Cuda compilation tools, release 13.0, V13.0.88"
        /*0030*/ 	.string	"Build cuda_13.0.r13.0/compiler.36424714_0"
        /*0030*/ 	.string	"-arch sm_100 -m 64 "



//--------------------- .note.nv.cuinfo           --------------------------
	.section	.note.nv.cuinfo,"",@"SHT_NOTE"
	.sectionflags	@"SHF_NOTE_NV_CUINFO"
        /*0018*/ 	.short	0x0002
        /*001a*/ 	.short	0x0064
        /*001c*/ 	.short	0x0082
	.zero		2


//--------------------- .nv.info                  --------------------------
	.section	.nv.info,"",@"SHT_CUDA_INFO"
	.align	4


	//----- nvinfo : EIATTR_REGCOUNT
	.align		4
        /*0000*/ 	.byte	0x04, 0x2f
        /*0002*/ 	.short	(.L_1 - .L_0)
	.align		4
.L_0:
        /*0004*/ 	.word	index@(_Z3sumPKiiPi)
        /*0008*/ 	.word	0x0000000a


	//----- nvinfo : EIATTR_FRAME_SIZE
	.align		4
.L_1:
        /*000c*/ 	.byte	0x04, 0x11
        /*000e*/ 	.short	(.L_3 - .L_2)
	.align		4
.L_2:
        /*0010*/ 	.word	index@(_Z3sumPKiiPi)
        /*0014*/ 	.word	0x00000000


	//----- nvinfo : EIATTR_MIN_STACK_SIZE
	.align		4
.L_3:
        /*0018*/ 	.byte	0x04, 0x12
        /*001a*/ 	.short	(.L_5 - .L_4)
	.align		4
.L_4:
        /*001c*/ 	.word	index@(_Z3sumPKiiPi)
        /*0020*/ 	.word	0x00000000
.L_5:


//--------------------- .nv.compat                --------------------------
	.section	.nv.compat,"",@"SHT_CUDA_COMPAT_INFO"
	.align	4
        /*0000*/ 	.byte	0x02, 0x09, 0x00, 0x00, 0x02, 0x02, 0x01, 0x00, 0x02, 0x05, 0x05, 0x00, 0x03, 0x07, 0x01, 0x01
        /*0010*/ 	.byte	0x02, 0x03, 0x00, 0x00, 0x02, 0x06, 0x01, 0x00, 0x04, 0x0b, 0x08, 0x00, 0x09, 0x00, 0x00, 0x00
        /*0020*/ 	.byte	0x00, 0x00, 0x00, 0x00


//--------------------- .nv.info._Z3sumPKiiPi     --------------------------
	.section	.nv.info._Z3sumPKiiPi,"",@"SHT_CUDA_INFO"
	.sectionflags	@""
	.align	4


	//----- nvinfo : EIATTR_CUDA_API_VERSION
	.align		4
        /*0000*/ 	.byte	0x04, 0x37
        /*0002*/ 	.short	(.L_7 - .L_6)
.L_6:
        /*0004*/ 	.word	0x00000082


	//----- nvinfo : EIATTR_KPARAM_INFO
	.align		4
.L_7:
        /*0008*/ 	.byte	0x04, 0x17
        /*000a*/ 	.short	(.L_9 - .L_8)
.L_8:
        /*000c*/ 	.word	0x00000000
        /*0010*/ 	.short	0x0002
        /*0012*/ 	.short	0x0010
        /*0014*/ 	.byte	0x00, 0xf5, 0x21, 0x00


	//----- nvinfo : EIATTR_KPARAM_INFO
	.align		4
.L_9:
        /*0018*/ 	.byte	0x04, 0x17
        /*001a*/ 	.short	(.L_11 - .L_10)
.L_10:
        /*001c*/ 	.word	0x00000000
        /*0020*/ 	.short	0x0001
        /*0022*/ 	.short	0x0008
        /*0024*/ 	.byte	0x00, 0xf0, 0x11, 0x00


	//----- nvinfo : EIATTR_KPARAM_INFO
	.align		4
.L_11:
        /*0028*/ 	.byte	0x04, 0x17
        /*002a*/ 	.short	(.L_13 - .L_12)
.L_12:
        /*002c*/ 	.word	0x00000000
        /*0030*/ 	.short	0x0000
        /*0032*/ 	.short	0x0000
        /*0034*/ 	.byte	0x00, 0xf5, 0x21, 0x00


	//----- nvinfo : EIATTR_SPARSE_MMA_MASK
	.align		4
.L_13:
        /*0038*/ 	.byte	0x03, 0x50
        /*003a*/ 	.short	0x0000


	//----- nvinfo : EIATTR_MAXREG_COUNT
	.align		4
        /*003c*/ 	.byte	0x03, 0x1b
        /*003e*/ 	.short	0x00ff


	//----- nvinfo : EIATTR_MERCURY_ISA_VERSION
	.align		4
        /*0040*/ 	.byte	0x03, 0x5f
        /*0042*/ 	.short	0x0101


	//----- nvinfo : EIATTR_INT_WARP_WIDE_INSTR_OFFSETS
	.align		4
        /*0044*/ 	.byte	0x04, 0x31
        /*0046*/ 	.short	(.L_15 - .L_14)


	//   ....[0]....
.L_14:
        /*0048*/ 	.word	0x000000a0


	//   ....[1]....
        /*004c*/ 	.word	0x000000e0


	//----- nvinfo : EIATTR_VRC_CTA_INIT_COUNT
	.align		4
.L_15:
        /*0050*/ 	.byte	0x02, 0x4a
	.zero		1
	.zero		1


	//----- nvinfo : EIATTR_EXIT_INSTR_OFFSETS
	.align		4
        /*0054*/ 	.byte	0x04, 0x1c
        /*0056*/ 	.short	(.L_17 - .L_16)


	//   ....[0]....
.L_16:
        /*0058*/ 	.word	0x00000110


	//----- nvinfo : EIATTR_CBANK_PARAM_SIZE
	.align		4
.L_17:
        /*005c*/ 	.byte	0x03, 0x19
        /*005e*/ 	.short	0x0018


	//----- nvinfo : EIATTR_PARAM_CBANK
	.align		4
        /*0060*/ 	.byte	0x04, 0x0a
        /*0062*/ 	.short	(.L_19 - .L_18)
	.align		4
.L_18:
        /*0064*/ 	.word	index@(.nv.constant0._Z3sumPKiiPi)
        /*0068*/ 	.short	0x0380
        /*006a*/ 	.short	0x0018


	//----- nvinfo : EIATTR_SW_WAR
	.align		4
.L_19:
        /*006c*/ 	.byte	0x04, 0x36
        /*006e*/ 	.short	(.L_21 - .L_20)
.L_20:
        /*0070*/ 	.word	0x00000008
.L_21:


//--------------------- .nv.callgraph             --------------------------
	.section	.nv.callgraph,"",@"SHT_CUDA_CALLGRAPH"
	.align	4
	.sectionentsize	8
	.align		4
        /*0000*/ 	.word	0x00000000
	.align		4
        /*0004*/ 	.word	0xffffffff
	.align		4
        /*0008*/ 	.word	0x00000000
	.align		4
        /*000c*/ 	.word	0xfffffffe
	.align		4
        /*0010*/ 	.word	0x00000000
	.align		4
        /*0014*/ 	.word	0xfffffffd
	.align		4
        /*0018*/ 	.word	0x00000000
	.align		4
        /*001c*/ 	.word	0xfffffffc


//--------------------- .text._Z3sumPKiiPi        --------------------------
	.section	.text._Z3sumPKiiPi,"ax",@progbits
	.align	128
        .global         _Z3sumPKiiPi
        .type           _Z3sumPKiiPi,@function
        .size           _Z3sumPKiiPi,(.L_x_1 - _Z3sumPKiiPi)
        .other          _Z3sumPKiiPi,@"STO_CUDA_ENTRY STV_DEFAULT"
_Z3sumPKiiPi:
.text._Z3sumPKiiPi:
[----:B------:R-:W-:Y:S01]  /*0000*/  LDC R1, c[0x0][0x37c] ;  /* 0x0000df00ff017b82 */ /* 0x000fe20000000800 */
[----:B------:R-:W0:Y:S07]  /*0010*/  S2R R5, SR_TID.X ;  /* 0x0000000000057919 */ /* 0x000e2e0000002100 */
[----:B------:R-:W1:Y:S01]  /*0020*/  LDC.64 R2, c[0x0][0x380] ;  /* 0x0000e000ff027b82 */ /* 0x000e620000000a00 */
[----:B------:R-:W0:Y:S01]  /*0030*/  LDCU UR4, c[0x0][0x360] ;  /* 0x00006c00ff0477ac */ /* 0x000e220008000800 */
[----:B------:R-:W0:Y:S01]  /*0040*/  S2R R0, SR_CTAID.X ;  /* 0x0000000000007919 */ /* 0x000e220000002500 */
[----:B------:R-:W2:Y:S01]  /*0050*/  LDCU.64 UR6, c[0x0][0x358] ;  /* 0x00006b00ff0677ac */ /* 0x000ea20008000a00 */
[----:B0-----:R-:W-:-:S04]  /*0060*/  IMAD R5, R0, UR4, R5 ;  /* 0x0000000400057c24 */ /* 0x001fc8000f8e0205 */
[----:B-1----:R-:W-:-:S06]  /*0070*/  IMAD.WIDE R2, R5, 0x4, R2 ;  /* 0x0000000405027825 */ /* 0x002fcc00078e0202 */
[----:B--2---:R-:W2:Y:S01]  /*0080*/  LDG.E.CONSTANT R2, desc[UR6][R2.64] ;  /* 0x0000000602027981 */ /* 0x004ea2000c1e9900 */
[----:B------:R-:W0:Y:S01]  /*0090*/  LDC.64 R4, c[0x0][0x390] ;  /* 0x0000e400ff047b82 */ /* 0x000e220000000a00 */
[----:B------:R-:W-:Y:S01]  /*00a0*/  VOTEU.ANY UR4, UPT, PT ;  /* 0x0000000000047886 */ /* 0x000fe200038e0100 */
[----:B------:R-:W1:Y:S01]  /*00b0*/  S2R R0, SR_LANEID ;  /* 0x0000000000007919 */ /* 0x000e620000000000 */
[----:B------:R-:W-:-:S06]  /*00c0*/  UFLO.U32 UR4, UR4 ;  /* 0x00000004000472bd */ /* 0x000fcc00080e0000 */
[----:B-1----:R-:W-:Y:S01]  /*00d0*/  ISETP.EQ.U32.AND P0, PT, R0, UR4, PT ;  /* 0x0000000400007c0c */ /* 0x002fe2000bf02070 */
[----:B--2---:R-:W1:Y:S02]  /*00e0*/  REDUX.SUM UR5, R2 ;  /* 0x00000000020573c4 */ /* 0x004e64000000c000 */
[----:B-1----:R-:W-:-:S10]  /*00f0*/  MOV R7, UR5 ;  /* 0x0000000500077c02 */ /* 0x002fd40008000f00 */
[----:B0-----:R-:W-:Y:S01]  /*0100*/  @P0 REDG.E.ADD.STRONG.GPU desc[UR6][R4.64], R7 ;  /* 0x000000070400098e */ /* 0x001fe2000c12e106 */
[----:B------:R-:W-:Y:S05]  /*0110*/  EXIT ;  /* 0x000000000000794d */ /* 0x000fea0003800000 */
.L_x_0:
[----:B------:R-:W-:-:S00]  /*0120*/  BRA `(.L_x_0) ;  /* 0xfffffffc00fc7947 */ /* 0x000fc0000383ffff */
[----:B------:R-:W-:-:S00]  /*0130*/  NOP ;  /* 0x0000000000007918 */ /* 0x000fc00000000000 */
        /* <DEDUP_REMOVED lines=12> */
.L_x_1:


//--------------------- .nv.shared.reserved.0     --------------------------
	.section	.nv.shared.reserved.0,"aw",@nobits
	.weak		__nv_reservedSMEM_offset_0_alias
	.size		__nv_reservedSMEM_offset_0_alias, 0, 64
	.other		__nv_reservedSMEM_offset_0_alias,@"STO_CUDA_RESERVED_SHARED STV_DEFAULT"
__nv_reservedSMEM_offset_0_alias:
	.zero		0
	.zero		64


//--------------------- .nv.constant0._Z3sumPKiiPi --------------------------
	.section	.nv.constant0._Z3sumPKiiPi,"a",@progbits
	.sectionflags	@""
	.align	4
.nv.constant0._Z3sumPKiiPi:
	.zero		920


//--------------------- SYMBOLS --------------------------

	.type		.nv.reservedSmem.offset0,@object
	.size		.nv.reservedSmem.offset0,0x4
